	.headerflags	@"EF_CUDA_TEXMODE_UNIFIED EF_CUDA_64BIT_ADDRESS EF_CUDA_ACCELERATORS EF_CUDA_SM90 EF_CUDA_VIRTUAL_SM(EF_CUDA_SM90)"
	.elftype	@"ET_EXEC"


//--------------------- .nv.info                  --------------------------
	.section	.nv.info,"",@"SHT_CUDA_INFO"
	.align	4


	//----- nvinfo : EIATTR_REGCOUNT
	.align		4
        /*0000*/ 	.byte	0x04, 0x2f
        /*0002*/ 	.short	(.L_1 - .L_0)
	.align		4
.L_0:
        /*0004*/ 	.word	index@(triton_poi_fused_convolution_relu_10)
        /*0008*/ 	.word	0x00000020


	//----- nvinfo : EIATTR_MIN_STACK_SIZE
	.align		4
.L_1:
        /*000c*/ 	.byte	0x04, 0x12
        /*000e*/ 	.short	(.L_3 - .L_2)
	.align		4
.L_2:
        /*0010*/ 	.word	index@(triton_poi_fused_convolution_relu_10)
        /*0014*/ 	.word	0x00000000


	//----- nvinfo : EIATTR_FRAME_SIZE
	.align		4
.L_3:
        /*0018*/ 	.byte	0x04, 0x11
        /*001a*/ 	.short	(.L_5 - .L_4)
	.align		4
.L_4:
        /*001c*/ 	.word	index@(triton_poi_fused_convolution_relu_10)
        /*0020*/ 	.word	0x00000000


	//----- nvinfo : EIATTR_MIN_STACK_SIZE
	.align		4
.L_5:
        /*0024*/ 	.byte	0x04, 0x12
        /*0026*/ 	.short	(.L_7 - .L_6)
	.align		4
.L_6:
        /*0028*/ 	.word	index@(triton_poi_fused_convolution_relu_10)
        /*002c*/ 	.word	0x00000000
.L_7:


//--------------------- .nv.info.triton_poi_fused_convolution_relu_10 --------------------------
	.section	.nv.info.triton_poi_fused_convolution_relu_10,"",@"SHT_CUDA_INFO"
	.sectionflags	@""
	.align	4


	//----- nvinfo : EIATTR_CUDA_API_VERSION
	.align		4
        /*0000*/ 	.byte	0x04, 0x37
        /*0002*/ 	.short	(.L_9 - .L_8)
.L_8:
        /*0004*/ 	.word	0x0000007c


	//----- nvinfo : EIATTR_KPARAM_INFO
	.align		4
.L_9:
        /*0008*/ 	.byte	0x04, 0x17
        /*000a*/ 	.short	(.L_11 - .L_10)
.L_10:
        /*000c*/ 	.word	0x00000000
        /*0010*/ 	.short	0x0004
        /*0012*/ 	.short	0x001c
        /*0014*/ 	.byte	0x00, 0xf0, 0x11, 0x00


	//----- nvinfo : EIATTR_KPARAM_INFO
	.align		4
.L_11:
        /*0018*/ 	.byte	0x04, 0x17
        /*001a*/ 	.short	(.L_13 - .L_12)
.L_12:
        /*001c*/ 	.word	0x00000000
        /*0020*/ 	.short	0x0003
        /*0022*/ 	.short	0x0018
        /*0024*/ 	.byte	0x00, 0xf0, 0x11, 0x00


	//----- nvinfo : EIATTR_KPARAM_INFO
	.align		4
.L_13:
        /*0028*/ 	.byte	0x04, 0x17
        /*002a*/ 	.short	(.L_15 - .L_14)
.L_14:
        /*002c*/ 	.word	0x00000000
        /*0030*/ 	.short	0x0002
        /*0032*/ 	.short	0x0010
        /*0034*/ 	.byte	0x00, 0xf4, 0x21, 0x00


	//----- nvinfo : EIATTR_KPARAM_INFO
	.align		4
.L_15:
        /*0038*/ 	.byte	0x04, 0x17
        /*003a*/ 	.short	(.L_17 - .L_16)
.L_16:
        /*003c*/ 	.word	0x00000000
        /*0040*/ 	.short	0x0001
        /*0042*/ 	.short	0x0008
        /*0044*/ 	.byte	0x00, 0xf4, 0x21, 0x00


	//----- nvinfo : EIATTR_KPARAM_INFO
	.align		4
.L_17:
        /*0048*/ 	.byte	0x04, 0x17
        /*004a*/ 	.short	(.L_19 - .L_18)
.L_18:
        /*004c*/ 	.word	0x00000000
        /*0050*/ 	.short	0x0000
        /*0052*/ 	.short	0x0000
        /*0054*/ 	.byte	0x00, 0xf4, 0x21, 0x00


	//----- nvinfo : EIATTR_SPARSE_MMA_MASK
	.align		4
.L_19:
        /*0058*/ 	.byte	0x03, 0x50
        /*005a*/ 	.short	0x0000


	//----- nvinfo : EIATTR_MAXREG_COUNT
	.align		4
        /*005c*/ 	.byte	0x03, 0x1b
        /*005e*/ 	.short	0x00ff


	//----- nvinfo : EIATTR_EXIT_INSTR_OFFSETS
	.align		4
        /*0060*/ 	.byte	0x04, 0x1c
        /*0062*/ 	.short	(.L_21 - .L_20)


	//   ....[0]....
.L_20:
        /*0064*/ 	.word	0x00000d00


	//   ....[1]....
        /*0068*/ 	.word	0x00000d20


	//----- nvinfo : EIATTR_REQNTID
	.align		4
.L_21:
        /*006c*/ 	.byte	0x04, 0x10
        /*006e*/ 	.short	(.L_23 - .L_22)
.L_22:
        /*0070*/ 	.word	0x00000100
        /*0074*/ 	.word	0x00000001
        /*0078*/ 	.word	0x00000001


	//----- nvinfo : EIATTR_CBANK_PARAM_SIZE
	.align		4
.L_23:
        /*007c*/ 	.byte	0x03, 0x19
        /*007e*/ 	.short	0x0020


	//----- nvinfo : EIATTR_PARAM_CBANK
	.align		4
        /*0080*/ 	.byte	0x04, 0x0a
        /*0082*/ 	.short	(.L_25 - .L_24)
	.align		4
.L_24:
        /*0084*/ 	.word	index@(.nv.constant0.triton_poi_fused_convolution_relu_10)
        /*0088*/ 	.short	0x0210
        /*008a*/ 	.short	0x0020


	//----- nvinfo : EIATTR_SW_WAR
	.align		4
.L_25:
        /*008c*/ 	.byte	0x04, 0x36
        /*008e*/ 	.short	(.L_27 - .L_26)
.L_26:
        /*0090*/ 	.word	0x00000008
.L_27:


//--------------------- .nv.callgraph             --------------------------
	.section	.nv.callgraph,"",@"SHT_CUDA_CALLGRAPH"
	.align	4
	.sectionentsize	8
	.align		4
        /*0000*/ 	.word	0x00000000
	.align		4
        /*0004*/ 	.word	0xffffffff
	.align		4
        /*0008*/ 	.word	0x00000000
	.align		4
        /*000c*/ 	.word	0xfffffffe
	.align		4
        /*0010*/ 	.word	0x00000000
	.align		4
        /*0014*/ 	.word	0xfffffffd
	.align		4
        /*0018*/ 	.word	0x00000000
	.align		4
        /*001c*/ 	.word	0xfffffffc


//--------------------- .text.triton_poi_fused_convolution_relu_10 --------------------------
	.section	.text.triton_poi_fused_convolution_relu_10,"ax",@progbits
	.sectionflags	@"SHF_BARRIERS=1"
	.align	128
        .global         triton_poi_fused_convolution_relu_10
        .type           triton_poi_fused_convolution_relu_10,@function
        .size           triton_poi_fused_convolution_relu_10,(.L_x_1 - triton_poi_fused_convolution_relu_10)
        .other          triton_poi_fused_convolution_relu_10,@"STO_CUDA_ENTRY STV_DEFAULT"
triton_poi_fused_convolution_relu_10:
.text.triton_poi_fused_convolution_relu_10:
[----:B------:R-:W0:Y:S01]  /*0000*/  LDC R1, c[0x0][0x28] ;  /* 0x00000a00ff017b82 */ /* 0x000e220000000800 */
[----:B------:R-:W1:Y:S07]  /*0010*/  S2R R3, SR_TID.X ;  /* 0x0000000000037919 */ /* 0x000e6e0000002100 */
[----:B------:R-:W2:Y:S01]  /*0020*/  LDC.64 R22, c[0x0][0x210] ;  /* 0x00008400ff167b82 */ /* 0x000ea20000000a00 */
[----:B------:R-:W-:Y:S01]  /*0030*/  CS2R R6, SRZ ;  /* 0x0000000000067805 */ /* 0x000fe2000001ff00 */
[----:B------:R-:W-:Y:S01]  /*0040*/  ULDC.64 UR6, c[0x0][0x208] ;  /* 0x0000820000067ab9 */ /* 0x000fe20000000a00 */
[----:B------:R-:W3:Y:S01]  /*0050*/  S2R R20, SR_CTAID.Y ;  /* 0x0000000000147919 */ /* 0x000ee20000002600 */
[----:B------:R-:W4:Y:S04]  /*0060*/  S2R R21, SR_CTAID.X ;  /* 0x0000000000157919 */ /* 0x000f280000002500 */
[----:B------:R-:W5:Y:S01]  /*0070*/  S2UR UR5, SR_CgaCtaId ;  /* 0x00000000000579c3 */ /* 0x000f620000008800 */
[----:B-1----:R-:W-:Y:S01]  /*0080*/  IMAD.SHL.U32 R2, R3, 0x4, RZ ;  /* 0x0000000403027824 */ /* 0x002fe200078e00ff */
[----:B------:R-:W-:-:S04]  /*0090*/  SHF.R.U32.HI R26, RZ, 0x6, R3 ;  /* 0x00000006ff1a7819 */ /* 0x000fc80000011603 */
[----:B------:R-:W-:Y:S02]  /*00a0*/  LOP3.LUT R5, R2, 0xfc, RZ, 0xc0, !PT ;  /* 0x000000fc02057812 */ /* 0x000fe400078ec0ff */
[----:B------:R-:W-:Y:S01]  /*00b0*/  SGXT.U32 R26, R26, 0x2 ;  /* 0x000000021a1a781a */ /* 0x000fe20000000000 */
[----:B----4-:R-:W-:Y:S01]  /*00c0*/  IMAD.SHL.U32 R21, R21, 0x10, RZ ;  /* 0x0000001015157824 */ /* 0x010fe200078e00ff */
[----:B---3--:R-:W-:-:S04]  /*00d0*/  PRMT R5, R5, 0x6540, R20 ;  /* 0x0000654005057816 */ /* 0x008fc80000000014 */
[----:B------:R-:W-:Y:S02]  /*00e0*/  SHF.R.S32.HI R0, RZ, 0x1f, R5 ;  /* 0x0000001fff007819 */ /* 0x000fe40000011405 */
[----:B------:R-:W-:Y:S02]  /*00f0*/  LOP3.LUT R17, R21, R26, RZ, 0xfc, !PT ;  /* 0x0000001a15117212 */ /* 0x000fe400078efcff */
[----:B------:R-:W-:Y:S02]  /*0100*/  LEA.HI R0, R0, R5, RZ, 0x6 ;  /* 0x0000000500007211 */ /* 0x000fe400078f30ff */
[----:B------:R-:W-:-:S03]  /*0110*/  ISETP.GE.AND P0, PT, R5, 0x100, PT ;  /* 0x000001000500780c */ /* 0x000fc60003f06270 */
[C---:B------:R-:W-:Y:S01]  /*0120*/  IMAD.SHL.U32 R4, R0.reuse, 0x1000, RZ ;  /* 0x0000100000047824 */ /* 0x040fe200078e00ff */
[----:B------:R-:W-:-:S04]  /*0130*/  LOP3.LUT R0, R0, 0xffffffc0, RZ, 0xc0, !PT ;  /* 0xffffffc000007812 */ /* 0x000fc800078ec0ff */
[----:B------:R-:W-:-:S04]  /*0140*/  LOP3.LUT R4, R4, 0xfffc0000, RZ, 0xc0, !PT ;  /* 0xfffc000004047812 */ /* 0x000fc800078ec0ff */
[----:B------:R-:W-:Y:S02]  /*0150*/  IADD3 R0, R4, R5, -R0 ;  /* 0x0000000504007210 */ /* 0x000fe40007ffe800 */
[----:B------:R-:W-:-:S03]  /*0160*/  CS2R R4, SRZ ;  /* 0x0000000000047805 */ /* 0x000fc6000001ff00 */
[----:B------:R-:W-:Y:S02]  /*0170*/  IMAD R17, R17, 0x40, R0 ;  /* 0x0000004011117824 */ /* 0x000fe400078e0200 */
[----:B------:R-:W-:Y:S01]  /*0180*/  IMAD.SHL.U32 R0, R3, 0x40, RZ ;  /* 0x0000004003007824 */ /* 0x000fe200078e00ff */
[----:B------:R-:W-:Y:S01]  /*0190*/  UMOV UR4, 0x400 ;  /* 0x0000040000047882 */ /* 0x000fe20000000000 */
[C---:B--2---:R-:W-:Y:S01]  /*01a0*/  IMAD.WIDE R12, R17.reuse, 0x4, R22 ;  /* 0x00000004110c7825 */ /* 0x044fe200078e0216 */
[----:B-----5:R-:W-:Y:S02]  /*01b0*/  UPRMT UR4, UR5, 0x654, UR4 ;  /* 0x0000065405047896 */ /* 0x020fe40008000004 */
[----:B------:R-:W-:Y:S02]  /*01c0*/  LOP3.LUT R15, R0, 0xfc0, RZ, 0xc0, !PT ;  /* 0x00000fc0000f7812 */ /* 0x000fe400078ec0ff */
[----:B------:R1:W2:Y:S01]  /*01d0*/  @!P0 LDG.E.EL.128 R4, desc[UR6][R12.64] ;  /* 0x000000060c048981 */ /* 0x0002a2000c2e1d00 */
[----:B------:R-:W-:Y:S01]  /*01e0*/  VIADD R19, R17, 0x100 ;  /* 0x0000010011137836 */ /* 0x000fe20000000000 */
[----:B------:R-:W-:-:S02]  /*01f0*/  LOP3.LUT R0, R15, 0x10, RZ, 0xfc, !PT ;  /* 0x000000100f007812 */ /* 0x000fc400078efcff */
[----:B------:R-:W-:Y:S02]  /*0200*/  CS2R R8, SRZ ;  /* 0x0000000000087805 */ /* 0x000fe4000001ff00 */
[C---:B------:R-:W-:Y:S02]  /*0210*/  LOP3.LUT R14, R15.reuse, 0x20, RZ, 0xfc, !PT ;  /* 0x000000200f0e7812 */ /* 0x040fe400078efcff */
[----:B------:R-:W-:Y:S02]  /*0220*/  CS2R R10, SRZ ;  /* 0x00000000000a7805 */ /* 0x000fe4000001ff00 */
[----:B------:R-:W-:Y:S01]  /*0230*/  LOP3.LUT R26, R15, R26, RZ, 0xfc, !PT ;  /* 0x0000001a0f1a7212 */ /* 0x000fe200078efcff */
[----:B------:R-:W-:Y:S01]  /*0240*/  IMAD.WIDE R18, R19, 0x4, R22 ;  /* 0x0000000413127825 */ /* 0x000fe200078e0216 */
[C---:B------:R-:W-:Y:S02]  /*0250*/  LEA.HI R27, R15.reuse, UR4, RZ, 0x1e ;  /* 0x000000040f1b7c11 */ /* 0x040fe4000f8ff0ff */
[----:B-1----:R-:W-:-:S02]  /*0260*/  LOP3.LUT R12, R15, 0x30, RZ, 0xfc, !PT ;  /* 0x000000300f0c7812 */ /* 0x002fc400078efcff */
[----:B------:R-:W-:Y:S01]  /*0270*/  LEA.HI R13, R0, UR4, RZ, 0x1e ;  /* 0x00000004000d7c11 */ /* 0x000fe2000f8ff0ff */
[C---:B------:R-:W-:Y:S01]  /*0280*/  VIADD R25, R17.reuse, 0x200 ;  /* 0x0000020011197836 */ /* 0x040fe20000000000 */
[----:B------:R-:W-:Y:S01]  /*0290*/  LEA.HI R29, R14, UR4, RZ, 0x1e ;  /* 0x000000040e1d7c11 */ /* 0x000fe2000f8ff0ff */
[----:B------:R-:W-:Y:S01]  /*02a0*/  IMAD R27, R26, 0x4, R27 ;  /* 0x000000041a1b7824 */ /* 0x000fe200078e021b */
[----:B------:R-:W-:Y:S01]  /*02b0*/  LEA.HI R15, R12, UR4, RZ, 0x1e ;  /* 0x000000040c0f7c11 */ /* 0x000fe2000f8ff0ff */
[C---:B------:R-:W-:Y:S01]  /*02c0*/  IMAD R0, R26.reuse, 0x4, R13 ;  /* 0x000000041a007824 */ /* 0x040fe200078e020d */
[----:B------:R1:W3:Y:S01]  /*02d0*/  @!P0 LDG.E.EL.128 R8, desc[UR6][R18.64] ;  /* 0x0000000612088981 */ /* 0x0002e2000c2e1d00 */
[C---:B------:R-:W-:Y:S01]  /*02e0*/  IMAD R29, R26.reuse, 0x4, R29 ;  /* 0x000000041a1d7824 */ /* 0x040fe200078e021d */
[----:B------:R-:W-:Y:S01]  /*02f0*/  CS2R R12, SRZ ;  /* 0x00000000000c7805 */ /* 0x000fe2000001ff00 */
[----:B------:R-:W-:Y:S01]  /*0300*/  IMAD R26, R26, 0x4, R15 ;  /* 0x000000041a1a7824 */ /* 0x000fe200078e020f */
[----:B------:R-:W-:Y:S01]  /*0310*/  CS2R R14, SRZ ;  /* 0x00000000000e7805 */ /* 0x000fe2000001ff00 */
[----:B------:R-:W-:-:S02]  /*0320*/  VIADD R17, R17, 0x300 ;  /* 0x0000030011117836 */ /* 0x000fc40000000000 */
[----:B------:R-:W-:Y:S01]  /*0330*/  IMAD.WIDE R24, R25, 0x4, R22 ;  /* 0x0000000419187825 */ /* 0x000fe200078e0216 */
[----:B-1----:R-:W-:-:S03]  /*0340*/  CS2R R18, SRZ ;  /* 0x0000000000127805 */ /* 0x002fc6000001ff00 */
[----:B------:R-:W-:Y:S01]  /*0350*/  IMAD.WIDE R22, R17, 0x4, R22 ;  /* 0x0000000411167825 */ /* 0x000fe200078e0216 */
[----:B------:R-:W-:Y:S01]  /*0360*/  CS2R R16, SRZ ;  /* 0x0000000000107805 */ /* 0x000fe2000001ff00 */
[----:B------:R1:W4:Y:S05]  /*0370*/  @!P0 LDG.E.EL.128 R12, desc[UR6][R24.64] ;  /* 0x00000006180c8981 */ /* 0x00032a000c2e1d00 */
[----:B------:R5:W4:Y:S01]  /*0380*/  @!P0 LDG.E.EL.128 R16, desc[UR6][R22.64] ;  /* 0x0000000616108981 */ /* 0x000b22000c2e1d00 */
[----:B------:R-:W-:Y:S01]  /*0390*/  SHF.R.S32.HI R28, RZ, 0x17, R20 ;  /* 0x00000017ff1c7819 */ /* 0x000fe20000011414 */
[----:B-1----:R-:W1:Y:S03]  /*03a0*/  LDC.64 R24, c[0x0][0x218] ;  /* 0x00008600ff187b82 */ /* 0x002e660000000a00 */
[----:B-----5:R-:W-:-:S02]  /*03b0*/  SGXT R23, R28, 0x1 ;  /* 0x000000011c17781a */ /* 0x020fc40000000200 */
[----:B------:R-:W-:-:S04]  /*03c0*/  PRMT R28, R3, 0x6540, R20 ;  /* 0x00006540031c7816 */ /* 0x000fc80000000014 */
[----:B------:R-:W-:Y:S02]  /*03d0*/  LEA.HI R23, R23, R28, RZ, 0x6 ;  /* 0x0000001c17177211 */ /* 0x000fe400078f30ff */
[----:B------:R-:W-:Y:S02]  /*03e0*/  ISETP.GE.AND P0, PT, R28, 0x100, PT ;  /* 0x000001001c00780c */ /* 0x000fe40003f06270 */
[----:B------:R-:W-:-:S05]  /*03f0*/  LOP3.LUT R23, R23, 0xffffffc0, RZ, 0xc0, !PT ;  /* 0xffffffc017177812 */ /* 0x000fca00078ec0ff */
[----:B------:R-:W-:-:S04]  /*0400*/  IMAD.IADD R28, R28, 0x1, -R23 ;  /* 0x000000011c1c7824 */ /* 0x000fc800078e0a17 */
[----:B-1----:R-:W-:Y:S01]  /*0410*/  IMAD.WIDE R24, R28, 0x4, R24 ;  /* 0x000000041c187825 */ /* 0x002fe200078e0218 */
[----:B--2---:R-:W-:Y:S04]  /*0420*/  STS [R27], R4 ;  /* 0x000000041b007388 */ /* 0x004fe80000000800 */
[----:B------:R-:W-:Y:S04]  /*0430*/  STS [R0+0x40], R5 ;  /* 0x0000400500007388 */ /* 0x000fe80000000800 */
[----:B------:R1:W-:Y:S04]  /*0440*/  STS [R29+0x80], R6 ;  /* 0x000080061d007388 */ /* 0x0003e80000000800 */
[----:B------:R2:W-:Y:S04]  /*0450*/  STS [R26+0xc0], R7 ;  /* 0x0000c0071a007388 */ /* 0x0005e80000000800 */
[----:B---3--:R3:W-:Y:S04]  /*0460*/  STS [R27+0x10], R8 ;  /* 0x000010081b007388 */ /* 0x0087e80000000800 */
[----:B------:R-:W-:Y:S04]  /*0470*/  STS [R0+0x50], R9 ;  /* 0x0000500900007388 */ /* 0x000fe80000000800 */
[----:B------:R5:W-:Y:S04]  /*0480*/  STS [R29+0x90], R10 ;  /* 0x0000900a1d007388 */ /* 0x000be80000000800 */
[----:B------:R1:W-:Y:S04]  /*0490*/  STS [R26+0xd0], R11 ;  /* 0x0000d00b1a007388 */ /* 0x0003e80000000800 */
[----:B----4-:R-:W-:Y:S04]  /*04a0*/  STS [R27+0x20], R12 ;  /* 0x0000200c1b007388 */ /* 0x010fe80000000800 */
[----:B------:R-:W-:Y:S04]  /*04b0*/  STS [R0+0x60], R13 ;  /* 0x0000600d00007388 */ /* 0x000fe80000000800 */
[----:B------:R-:W-:Y:S04]  /*04c0*/  STS [R29+0xa0], R14 ;  /* 0x0000a00e1d007388 */ /* 0x000fe80000000800 */
[----:B------:R-:W-:Y:S04]  /*04d0*/  STS [R26+0xe0], R15 ;  /* 0x0000e00f1a007388 */ /* 0x000fe80000000800 */
[----:B------:R-:W-:Y:S04]  /*04e0*/  STS [R27+0x30], R16 ;  /* 0x000030101b007388 */ /* 0x000fe80000000800 */
[----:B------:R4:W-:Y:S04]  /*04f0*/  STS [R0+0x70], R17 ;  /* 0x0000701100007388 */ /* 0x0009e80000000800 */
[----:B------:R-:W-:Y:S04]  /*0500*/  STS [R29+0xb0], R18 ;  /* 0x0000b0121d007388 */ /* 0x000fe80000000800 */
[----:B------:R3:W-:Y:S01]  /*0510*/  STS [R26+0xf0], R19 ;  /* 0x0000f0131a007388 */ /* 0x0007e20000000800 */
[----:B-1----:R-:W-:Y:S01]  /*0520*/  IMAD.MOV.U32 R6, RZ, RZ, RZ ;  /* 0x000000ffff067224 */ /* 0x002fe200078e00ff */
[----:B------:R-:W-:Y:S06]  /*0530*/  BAR.SYNC.DEFER_BLOCKING 0x0 ;  /* 0x0000000000007b1d */ /* 0x000fec0000010000 */
[----:B------:R1:W4:Y:S01]  /*0540*/  @!P0 LDG.E.EL R6, desc[UR6][R24.64] ;  /* 0x0000000618068981 */ /* 0x000322000c2e1900 */
[----:B--2---:R-:W-:-:S04]  /*0550*/  LOP3.LUT R7, R2, 0x3fc, RZ, 0xc0, !PT ;  /* 0x000003fc02077812 */ /* 0x004fc800078ec0ff */
[C---:B------:R-:W-:Y:S02]  /*0560*/  LOP3.LUT R5, R7.reuse, 0x400, RZ, 0xfc, !PT ;  /* 0x0000040007057812 */ /* 0x040fe400078efcff */
[C---:B---3--:R-:W-:Y:S02]  /*0570*/  LOP3.LUT R8, R7.reuse, 0x800, RZ, 0xfc, !PT ;  /* 0x0000080007087812 */ /* 0x048fe400078efcff */
[----:B-----5:R-:W-:Y:S02]  /*0580*/  LOP3.LUT R10, R7, 0xc00, RZ, 0xfc, !PT ;  /* 0x00000c00070a7812 */ /* 0x020fe400078efcff */
[----:B0-----:R-:W-:Y:S02]  /*0590*/  SHF.R.U32.HI R11, RZ, 0x2, R3 ;  /* 0x00000002ff0b7819 */ /* 0x001fe40000011603 */
[----:B----4-:R-:W-:Y:S02]  /*05a0*/  SHF.R.U32.HI R0, RZ, 0x2, R5 ;  /* 0x00000002ff007819 */ /* 0x010fe40000011605 */
[----:B------:R-:W-:-:S02]  /*05b0*/  SHF.R.U32.HI R9, RZ, 0x2, R8 ;  /* 0x00000002ff097819 */ /* 0x000fc40000011608 */
[----:B------:R-:W-:Y:S02]  /*05c0*/  SHF.R.U32.HI R10, RZ, 0x2, R10 ;  /* 0x00000002ff0a7819 */ /* 0x000fe4000001160a */
[----:B------:R-:W-:Y:S02]  /*05d0*/  LOP3.LUT R4, R3, 0xff, RZ, 0xc0, !PT ;  /* 0x000000ff03047812 */ /* 0x000fe400078ec0ff */
[----:B------:R-:W-:Y:S02]  /*05e0*/  SGXT.U32 R5, R11, 0x6 ;  /* 0x000000060b05781a */ /* 0x000fe40000000000 */
[----:B------:R-:W-:Y:S02]  /*05f0*/  LOP3.LUT R8, R0, 0x1fc, RZ, 0xc0, !PT ;  /* 0x000001fc00087812 */ /* 0x000fe400078ec0ff */
[----:B------:R-:W-:Y:S02]  /*0600*/  LOP3.LUT R3, R3, 0xfc, RZ, 0xc0, !PT ;  /* 0x000000fc03037812 */ /* 0x000fe400078ec0ff */
[----:B------:R-:W-:-:S02]  /*0610*/  LOP3.LUT R9, R9, 0x2fc, RZ, 0xc0, !PT ;  /* 0x000002fc09097812 */ /* 0x000fc400078ec0ff */
[----:B------:R-:W-:Y:S01]  /*0620*/  LOP3.LUT R11, R10, 0x3fc, RZ, 0xc0, !PT ;  /* 0x000003fc0a0b7812 */ /* 0x000fe200078ec0ff */
[----:B------:R-:W-:Y:S02]  /*0630*/  VIADD R8, R8, UR4 ;  /* 0x0000000408087c36 */ /* 0x000fe40008000000 */
[----:B------:R-:W-:Y:S02]  /*0640*/  VIADD R0, R3, UR4 ;  /* 0x0000000403007c36 */ /* 0x000fe40008000000 */
[----:B------:R-:W-:Y:S02]  /*0650*/  VIADD R10, R9, UR4 ;  /* 0x00000004090a7c36 */ /* 0x000fe40008000000 */
[----:B------:R-:W-:Y:S02]  /*0660*/  VIADD R12, R11, UR4 ;  /* 0x000000040b0c7c36 */ /* 0x000fe40008000000 */
[C---:B------:R-:W-:Y:S02]  /*0670*/  IMAD R8, R7.reuse, 0x4, R8 ;  /* 0x0000000407087824 */ /* 0x040fe400078e0208 */
[----:B------:R-:W-:-:S02]  /*0680*/  IMAD R17, R7, 0x4, R0 ;  /* 0x0000000407117824 */ /* 0x000fc400078e0200 */
[C---:B------:R-:W-:Y:S01]  /*0690*/  IMAD R3, R7.reuse, 0x4, R10 ;  /* 0x0000000407037824 */ /* 0x040fe200078e020a */
[----:B------:R-:W-:Y:S01]  /*06a0*/  LEA R27, R4, UR4, 0x3 ;  /* 0x00000004041b7c11 */ /* 0x000fe2000f8e18ff */
[----:B------:R-:W-:Y:S01]  /*06b0*/  IMAD R19, R7, 0x4, R12 ;  /* 0x0000000407137824 */ /* 0x000fe200078e020c */
[----:B-1----:R-:W-:Y:S04]  /*06c0*/  LDS R24, [R8+0x1000] ;  /* 0x0010000008187984 */ /* 0x002fe80000000800 */
[----:B------:R-:W-:Y:S04]  /*06d0*/  LDS R25, [R8+0x1004] ;  /* 0x0010040008197984 */ /* 0x000fe80000000800 */
[----:B------:R-:W-:Y:S04]  /*06e0*/  LDS R22, [R8+0x1008] ;  /* 0x0010080008167984 */ /* 0x000fe80000000800 */
[----:B------:R-:W-:Y:S04]  /*06f0*/  LDS R23, [R8+0x100c] ;  /* 0x00100c0008177984 */ /* 0x000fe80000000800 */
[----:B------:R-:W-:Y:S04]  /*0700*/  LDS R12, [R3+0x2000] ;  /* 0x00200000030c7984 */ /* 0x000fe80000000800 */
[----:B------:R-:W-:Y:S04]  /*0710*/  LDS R16, [R3+0x2004] ;  /* 0x0020040003107984 */ /* 0x000fe80000000800 */
[----:B------:R-:W-:Y:S04]  /*0720*/  LDS R15, [R3+0x2008] ;  /* 0x00200800030f7984 */ /* 0x000fe80000000800 */
[----:B------:R0:W-:Y:S04]  /*0730*/  LDS R13, [R3+0x200c] ;  /* 0x00200c00030d7984 */ /* 0x0001e80000000800 */
[----:B------:R-:W-:Y:S04]  /*0740*/  LDS R28, [R17+0xc] ;  /* 0x00000c00111c7984 */ /* 0x000fe80000000800 */
[----:B------:R-:W-:Y:S04]  /*0750*/  LDS R7, [R17+0x8] ;  /* 0x0000080011077984 */ /* 0x000fe80000000800 */
[----:B------:R-:W-:Y:S04]  /*0760*/  LDS R10, [R17+0x4] ;  /* 0x00000400110a7984 */ /* 0x000fe80000000800 */
[----:B------:R-:W-:Y:S04]  /*0770*/  LDS R4, [R17] ;  /* 0x0000000011047984 */ /* 0x000fe80000000800 */
[----:B------:R-:W-:Y:S04]  /*0780*/  LDS R0, [R19+0x3000] ;  /* 0x0030000013007984 */ /* 0x000fe80000000800 */
[----:B------:R-:W-:Y:S04]  /*0790*/  LDS R14, [R19+0x3004] ;  /* 0x00300400130e7984 */ /* 0x000fe80000000800 */
[----:B------:R-:W-:Y:S04]  /*07a0*/  LDS R9, [R19+0x3008] ;  /* 0x0030080013097984 */ /* 0x000fe80000000800 */
[----:B------:R-:W-:Y:S01]  /*07b0*/  LDS R8, [R19+0x300c] ;  /* 0x00300c0013087984 */ /* 0x000fe20000000800 */
[----:B------:R-:W-:Y:S01]  /*07c0*/  BAR.SYNC.DEFER_BLOCKING 0x0 ;  /* 0x0000000000007b1d */ /* 0x000fe20000010000 */
[----:B------:R-:W-:-:S02]  /*07d0*/  LEA R11, R5, UR4, 0x3 ;  /* 0x00000004050b7c11 */ /* 0x000fc4000f8e18ff */
[----:B0-----:R-:W-:-:S04]  /*07e0*/  LOP3.LUT R3, R5, 0x40, RZ, 0xfc, !PT ;  /* 0x0000004005037812 */ /* 0x001fc800078efcff */
[----:B------:R-:W-:Y:S02]  /*07f0*/  LEA R26, R3, UR4, 0x3 ;  /* 0x00000004031a7c11 */ /* 0x000fe4000f8e18ff */
[----:B------:R-:W-:-:S04]  /*0800*/  LOP3.LUT R18, R5, 0x80, RZ, 0xfc, !PT ;  /* 0x0000008005127812 */ /* 0x000fc800078efcff */
[----:B------:R-:W-:Y:S02]  /*0810*/  LEA R18, R18, UR4, 0x3 ;  /* 0x0000000412127c11 */ /* 0x000fe4000f8e18ff */
[----:B------:R-:W-:Y:S02]  /*0820*/  LOP3.LUT R21, R21, 0xc, R2, 0xf8, !PT ;  /* 0x0000000c15157812 */ /* 0x000fe400078ef802 */
[----:B------:R-:W0:Y:S01]  /*0830*/  LDC.64 R2, c[0x0][0x220] ;  /* 0x00008800ff027b82 */ /* 0x000e220000000a00 */
[----:B------:R-:W-:Y:S07]  /*0840*/  STS [R27], R6 ;  /* 0x000000061b007388 */ /* 0x000fee0000000800 */
[----:B------:R-:W-:Y:S06]  /*0850*/  BAR.SYNC.DEFER_BLOCKING 0x0 ;  /* 0x0000000000007b1d */ /* 0x000fec0000010000 */
[----:B------:R-:W1:Y:S04]  /*0860*/  LDS R11, [R11] ;  /* 0x000000000b0b7984 */ /* 0x000e680000000800 */
[----:B------:R-:W2:Y:S04]  /*0870*/  LDS R26, [R26] ;  /* 0x000000001a1a7984 */ /* 0x000ea80000000800 */
[----:B------:R-:W3:Y:S01]  /*0880*/  LDS R18, [R18] ;  /* 0x0000000012127984 */ /* 0x000ee20000000800 */
[CC--:B-1----:R-:W-:Y:S01]  /*0890*/  FSETP.GEU.AND P1, PT, R7.reuse, -R11.reuse, PT ;  /* 0x8000000b0700720b */ /* 0x0c2fe20003f2e000 */
[--C-:B------:R-:W-:Y:S01]  /*08a0*/  FADD R6, R7, R11.reuse ;  /* 0x0000000b07067221 */ /* 0x100fe20000000000 */
[CC--:B------:R-:W-:Y:S01]  /*08b0*/  FSETP.GEU.AND P0, PT, R28.reuse, -R11.reuse, PT ;  /* 0x8000000b1c00720b */ /* 0x0c0fe20003f0e000 */
[--C-:B------:R-:W-:Y:S01]  /*08c0*/  FADD R7, R28, R11.reuse ;  /* 0x0000000b1c077221 */ /* 0x100fe20000000000 */
[----:B------:R-:W-:Y:S01]  /*08d0*/  IMAD.SHL.U32 R28, R20, 0x100, RZ ;  /* 0x00000100141c7824 */ /* 0x000fe200078e00ff */
[CC--:B------:R-:W-:Y:S01]  /*08e0*/  FSETP.GEU.AND P2, PT, R10.reuse, -R11.reuse, PT ;  /* 0x8000000b0a00720b */ /* 0x0c0fe20003f4e000 */
[--C-:B------:R-:W-:Y:S01]  /*08f0*/  FADD R10, R10, R11.reuse ;  /* 0x0000000b0a0a7221 */ /* 0x100fe20000000000 */
[C---:B------:R-:W-:Y:S01]  /*0900*/  FSETP.GEU.AND P3, PT, R4.reuse, -R11, PT ;  /* 0x8000000b0400720b */ /* 0x040fe20003f6e000 */
[----:B------:R-:W-:Y:S01]  /*0910*/  FADD R4, R4, R11 ;  /* 0x0000000b04047221 */ /* 0x000fe20000000000 */
[----:B------:R-:W-:-:S02]  /*0920*/  PRMT R11, R5, 0x6540, R20 ;  /* 0x00006540050b7816 */ /* 0x000fc40000000014 */
[----:B------:R-:W-:Y:S02]  /*0930*/  LOP3.LUT R19, R28, 0x40, R5, 0xfe, !PT ;  /* 0x000000401c137812 */ /* 0x000fe400078efe05 */
[----:B------:R-:W-:Y:S02]  /*0940*/  LOP3.LUT R20, R28, 0x80, R5, 0xfe, !PT ;  /* 0x000000801c147812 */ /* 0x000fe400078efe05 */
[----:B------:R-:W-:Y:S02]  /*0950*/  LOP3.LUT R28, R28, 0xc0, R5, 0xfe, !PT ;  /* 0x000000c01c1c7812 */ /* 0x000fe400078efe05 */
[----:B------:R-:W-:-:S04]  /*0960*/  LOP3.LUT R5, R5, 0xc0, RZ, 0xfc, !PT ;  /* 0x000000c005057812 */ /* 0x000fc800078efcff */
[----:B------:R-:W-:-:S06]  /*0970*/  LEA R17, R5, UR4, 0x3 ;  /* 0x0000000405117c11 */ /* 0x000fcc000f8e18ff */
[----:B------:R-:W1:Y:S01]  /*0980*/  LDS R17, [R17] ;  /* 0x0000000011117984 */ /* 0x000e620000000800 */
[C---:B------:R-:W-:Y:S01]  /*0990*/  ISETP.GE.AND P4, PT, R11.reuse, 0x100, PT ;  /* 0x000001000b00780c */ /* 0x040fe20003f86270 */
[----:B------:R-:W-:Y:S01]  /*09a0*/  IMAD R11, R11, 0x1000, R21 ;  /* 0x000010000b0b7824 */ /* 0x000fe200078e0215 */
[----:B------:R-:W-:Y:S02]  /*09b0*/  SEL R5, R10, RZ, P2 ;  /* 0x000000ff0a057207 */ /* 0x000fe40001000000 */
[----:B------:R-:W-:Y:S01]  /*09c0*/  SEL R6, R6, RZ, P1 ;  /* 0x000000ff06067207 */ /* 0x000fe20000800000 */
[----:B0-----:R-:W-:Y:S01]  /*09d0*/  IMAD.WIDE R10, R11, 0x4, R2 ;  /* 0x000000040b0a7825 */ /* 0x001fe200078e0202 */
[----:B------:R-:W-:Y:S02]  /*09e0*/  SEL R7, R7, RZ, P0 ;  /* 0x000000ff07077207 */ /* 0x000fe40000000000 */
[----:B------:R-:W-:Y:S02]  /*09f0*/  SEL R4, R4, RZ, P3 ;  /* 0x000000ff04047207 */ /* 0x000fe40001800000 */
[----:B------:R-:W-:-:S02]  /*0a00*/  ISETP.GE.AND P6, PT, R19, 0x100, PT ;  /* 0x000001001300780c */ /* 0x000fc40003fc6270 */
[CC--:B--2---:R-:W-:Y:S01]  /*0a10*/  FSETP.GEU.AND P2, PT, R25.reuse, -R26.reuse, PT ;  /* 0x8000001a1900720b */ /* 0x0c4fe20003f4e000 */
[----:B------:R0:W-:Y:S01]  /*0a20*/  @!P4 STG.E.128 desc[UR6][R10.64], R4 ;  /* 0x000000040a00c986 */ /* 0x0001e2000c101d06 */
[CC--:B------:R-:W-:Y:S01]  /*0a30*/  FSETP.GEU.AND P4, PT, R22.reuse, -R26.reuse, PT ;  /* 0x8000001a1600720b */ /* 0x0c0fe20003f8e000 */
[--C-:B------:R-:W-:Y:S01]  /*0a40*/  FADD R25, R25, R26.reuse ;  /* 0x0000001a19197221 */ /* 0x100fe20000000000 */
[----:B------:R-:W-:Y:S01]  /*0a50*/  FADD R22, R22, R26 ;  /* 0x0000001a16167221 */ /* 0x000fe20000000000 */
[----:B------:R-:W-:Y:S01]  /*0a60*/  IMAD R27, R19, 0x1000, R21 ;  /* 0x00001000131b7824 */ /* 0x000fe200078e0215 */
[-C--:B------:R-:W-:Y:S02]  /*0a70*/  FSETP.GEU.AND P5, PT, R23, -R26.reuse, PT ;  /* 0x8000001a1700720b */ /* 0x080fe40003fae000 */
[----:B------:R-:W-:Y:S02]  /*0a80*/  FSETP.GEU.AND P3, PT, R24, -R26, PT ;  /* 0x8000001a1800720b */ /* 0x000fe40003f6e000 */
[----:B------:R-:W-:-:S02]  /*0a90*/  ISETP.GE.AND P1, PT, R20, 0x100, PT ;  /* 0x000001001400780c */ /* 0x000fc40003f26270 */
[----:B------:R-:W-:Y:S01]  /*0aa0*/  ISETP.GE.AND P0, PT, R28, 0x100, PT ;  /* 0x000001001c00780c */ /* 0x000fe20003f06270 */
[--C-:B0-----:R-:W-:Y:S01]  /*0ab0*/  FADD R7, R23, R26.reuse ;  /* 0x0000001a17077221 */ /* 0x101fe20000000000 */
[----:B------:R-:W-:Y:S01]  /*0ac0*/  FADD R4, R24, R26 ;  /* 0x0000001a18047221 */ /* 0x000fe20000000000 */
[----:B------:R-:W-:Y:S01]  /*0ad0*/  IMAD.WIDE R10, R27, 0x4, R2 ;  /* 0x000000041b0a7825 */ /* 0x000fe200078e0202 */
[----:B------:R-:W-:Y:S02]  /*0ae0*/  SEL R5, R25, RZ, P2 ;  /* 0x000000ff19057207 */ /* 0x000fe40001000000 */
[----:B------:R-:W-:Y:S02]  /*0af0*/  SEL R6, R22, RZ, P4 ;  /* 0x000000ff16067207 */ /* 0x000fe40002000000 */
[----:B------:R-:W-:Y:S02]  /*0b00*/  SEL R4, R4, RZ, P3 ;  /* 0x000000ff04047207 */ /* 0x000fe40001800000 */
[----:B------:R-:W-:-:S02]  /*0b10*/  SEL R7, R7, RZ, P5 ;  /* 0x000000ff07077207 */ /* 0x000fc40002800000 */
[CC--:B---3--:R-:W-:Y:S01]  /*0b20*/  FSETP.GEU.AND P3, PT, R15.reuse, -R18.reuse, PT ;  /* 0x800000120f00720b */ /* 0x0c8fe20003f6e000 */
[--C-:B------:R-:W-:Y:S01]  /*0b30*/  FADD R15, R15, R18.reuse ;  /* 0x000000120f0f7221 */ /* 0x100fe20000000000 */
[-C--:B------:R-:W-:Y:S01]  /*0b40*/  FSETP.GEU.AND P2, PT, R16, -R18.reuse, PT ;  /* 0x800000121000720b */ /* 0x080fe20003f4e000 */
[--C-:B------:R-:W-:Y:S01]  /*0b50*/  IMAD R19, R28, 0x1000, R21.reuse ;  /* 0x000010001c137824 */ /* 0x100fe200078e0215 */
[-C--:B------:R-:W-:Y:S01]  /*0b60*/  FSETP.GEU.AND P5, PT, R12, -R18.reuse, PT ;  /* 0x800000120c00720b */ /* 0x080fe20003fae000 */
[--C-:B------:R-:W-:Y:S01]  /*0b70*/  FADD R16, R16, R18.reuse ;  /* 0x0000001210107221 */ /* 0x100fe20000000000 */
[C-C-:B------:R-:W-:Y:S01]  /*0b80*/  FADD R22, R13.reuse, R18.reuse ;  /* 0x000000120d167221 */ /* 0x140fe20000000000 */
[----:B------:R-:W-:Y:S01]  /*0b90*/  FADD R12, R12, R18 ;  /* 0x000000120c0c7221 */ /* 0x000fe20000000000 */
[----:B------:R-:W-:Y:S01]  /*0ba0*/  IMAD R21, R20, 0x1000, R21 ;  /* 0x0000100014157824 */ /* 0x000fe200078e0215 */
[----:B------:R-:W-:Y:S01]  /*0bb0*/  FSETP.GEU.AND P4, PT, R13, -R18, PT ;  /* 0x800000120d00720b */ /* 0x000fe20003f8e000 */
[----:B------:R0:W-:Y:S01]  /*0bc0*/  @!P6 STG.E.128 desc[UR6][R10.64], R4 ;  /* 0x000000040a00e986 */ /* 0x0001e2000c101d06 */
[C---:B-1----:R-:W-:Y:S01]  /*0bd0*/  FSETP.GEU.AND P6, PT, R14.reuse, -R17, PT ;  /* 0x800000110e00720b */ /* 0x042fe20003fce000 */
[----:B------:R-:W-:Y:S01]  /*0be0*/  FADD R18, R14, R17 ;  /* 0x000000110e127221 */ /* 0x000fe20000000000 */
[----:B------:R-:W-:Y:S01]  /*0bf0*/  SEL R14, R15, RZ, P3 ;  /* 0x000000ff0f0e7207 */ /* 0x000fe20001800000 */
[----:B------:R-:W-:Y:S01]  /*0c00*/  IMAD.WIDE R20, R21, 0x4, R2 ;  /* 0x0000000415147825 */ /* 0x000fe200078e0202 */
[----:B------:R-:W-:-:S02]  /*0c10*/  SEL R12, R12, RZ, P5 ;  /* 0x000000ff0c0c7207 */ /* 0x000fc40002800000 */
[----:B------:R-:W-:Y:S02]  /*0c20*/  SEL R13, R16, RZ, P2 ;  /* 0x000000ff100d7207 */ /* 0x000fe40001000000 */
[----:B------:R-:W-:Y:S02]  /*0c30*/  SEL R15, R22, RZ, P4 ;  /* 0x000000ff160f7207 */ /* 0x000fe40002000000 */
[CC--:B------:R-:W-:Y:S01]  /*0c40*/  FSETP.GEU.AND P5, PT, R9.reuse, -R17.reuse, PT ;  /* 0x800000110900720b */ /* 0x0c0fe20003fae000 */
[--C-:B------:R-:W-:Y:S01]  /*0c50*/  FADD R9, R9, R17.reuse ;  /* 0x0000001109097221 */ /* 0x100fe20000000000 */
[CC--:B------:R-:W-:Y:S01]  /*0c60*/  FSETP.GEU.AND P2, PT, R8.reuse, -R17.reuse, PT ;  /* 0x800000110800720b */ /* 0x0c0fe20003f4e000 */
[--C-:B------:R-:W-:Y:S01]  /*0c70*/  FADD R8, R8, R17.reuse ;  /* 0x0000001108087221 */ /* 0x100fe20000000000 */
[C---:B------:R-:W-:Y:S01]  /*0c80*/  FSETP.GEU.AND P3, PT, R0.reuse, -R17, PT ;  /* 0x800000110000720b */ /* 0x040fe20003f6e000 */
[----:B------:R-:W-:Y:S01]  /*0c90*/  FADD R0, R0, R17 ;  /* 0x0000001100007221 */ /* 0x000fe20000000000 */
[----:B------:R1:W-:Y:S01]  /*0ca0*/  @!P1 STG.E.128 desc[UR6][R20.64], R12 ;  /* 0x0000000c14009986 */ /* 0x0003e2000c101d06 */
[----:B------:R-:W-:Y:S01]  /*0cb0*/  IMAD.WIDE R2, R19, 0x4, R2 ;  /* 0x0000000413027825 */ /* 0x000fe200078e0202 */
[----:B0-----:R-:W-:-:S02]  /*0cc0*/  SEL R5, R18, RZ, P6 ;  /* 0x000000ff12057207 */ /* 0x001fc40003000000 */
[----:B------:R-:W-:Y:S02]  /*0cd0*/  SEL R6, R9, RZ, P5 ;  /* 0x000000ff09067207 */ /* 0x000fe40002800000 */
[----:B------:R-:W-:Y:S02]  /*0ce0*/  SEL R7, R8, RZ, P2 ;  /* 0x000000ff08077207 */ /* 0x000fe40001000000 */
[----:B------:R-:W-:Y:S01]  /*0cf0*/  SEL R4, R0, RZ, P3 ;  /* 0x000000ff00047207 */ /* 0x000fe20001800000 */
[----:B------:R-:W-:Y:S06]  /*0d00*/  @P0 EXIT ;  /* 0x000000000000094d */ /* 0x000fec0003800000 */
[----:B------:R-:W-:Y:S01]  /*0d10*/  STG.E.128 desc[UR6][R2.64], R4 ;  /* 0x0000000402007986 */ /* 0x000fe2000c101d06 */
[----:B------:R-:W-:Y:S05]  /*0d20*/  EXIT ;  /* 0x000000000000794d */ /* 0x000fea0003800000 */
.L_x_0:
[----:B------:R-:W-:-:S00]  /*0d30*/  BRA `(.L_x_0) ;  /* 0xfffffffc00fc7947 */ /* 0x000fc0000383ffff */
[----:B------:R-:W-:-:S00]  /*0d40*/  NOP ;  /* 0x0000000000007918 */ /* 0x000fc00000000000 */
        /* <DEDUP_REMOVED lines=11> */
.L_x_1:


//--------------------- .nv.shared.triton_poi_fused_convolution_relu_10 --------------------------
	.section	.nv.shared.triton_poi_fused_convolution_relu_10,"aw",@nobits
	.sectionflags	@""
	.align	16
	.zero		1024


//--------------------- .nv.constant0.triton_poi_fused_convolution_relu_10 --------------------------
	.section	.nv.constant0.triton_poi_fused_convolution_relu_10,"a",@progbits
	.sectionflags	@""
	.align	4
.nv.constant0.triton_poi_fused_convolution_relu_10:
	.zero		560
